//
// Generated by NVIDIA NVVM Compiler
//
// Compiler Build ID: CL-36424714
// Cuda compilation tools, release 13.0, V13.0.88
// Based on NVVM 20.0.0
//

.version 9.0
.target sm_100
.address_size 64

	// .globl	_Z12doubleValuesPiS_i
// _ZZ12doubleValuesPiS_iE12local_values has been demoted

.visible .entry _Z12doubleValuesPiS_i(
	.param .u64 .ptr .align 1 _Z12doubleValuesPiS_i_param_0,
	.param .u64 .ptr .align 1 _Z12doubleValuesPiS_i_param_1,
	.param .u32 _Z12doubleValuesPiS_i_param_2
)
{
	.reg .pred 	%p<2>;
	.reg .b32 	%r<14>;
	.reg .b64 	%rd<9>;
	// demoted variable
	.shared .align 4 .b8 _ZZ12doubleValuesPiS_iE12local_values[40960];
	ld.param.u64 	%rd1, [_Z12doubleValuesPiS_i_param_0];
	ld.param.u64 	%rd2, [_Z12doubleValuesPiS_i_param_1];
	ld.param.u32 	%r3, [_Z12doubleValuesPiS_i_param_2];
	cvta.to.global.u64 	%rd3, %rd2;
	mov.u32 	%r4, %ctaid.x;
	shl.b32 	%r5, %r4, 5;
	mov.u32 	%r6, %tid.x;
	add.s32 	%r1, %r5, %r6;
	mul.wide.s32 	%rd4, %r1, 4;
	add.s64 	%rd5, %rd3, %rd4;
	ld.global.u32 	%r7, [%rd5];
	shl.b32 	%r8, %r1, 2;
	mov.u32 	%r9, _ZZ12doubleValuesPiS_iE12local_values;
	add.s32 	%r2, %r9, %r8;
	st.shared.u32 	[%r2], %r7;
	bar.sync 	0;
	add.s32 	%r10, %r3, -1;
	setp.eq.s32 	%p1, %r1, %r10;
	@%p1 bra 	$L__BB0_2;
	cvta.to.global.u64 	%rd6, %rd1;
	ld.shared.u32 	%r11, [%r2+4];
	ld.shared.u32 	%r12, [%r2];
	sub.s32 	%r13, %r11, %r12;
	add.s64 	%rd8, %rd6, %rd4;
	st.global.u32 	[%rd8], %r13;
$L__BB0_2:
	ret;

}


// ===== COMPILED SASS (sm_100) =====

	.target	sm_100

	.elftype	@"ET_EXEC"


//--------------------- .note.nv.tkinfo           --------------------------
	.section	.note.nv.tkinfo,"",@"SHT_NOTE"
	.sectionflags	@"SHF_NOTE_NV_TKINFO"
	.tkinfo
        /*0018*/ 	.word	0x00000002
        /*0030*/ 	.string	""
        /*0030*/ 	.string	"ptxas"
        /*0030*/ 	.string	"Cuda compilation tools, release 13.0, V13.0.88"
        /*0030*/ 	.string	"Build cuda_13.0.r13.0/compiler.36424714_0"
        /*0030*/ 	.string	"-arch sm_100 -m 64 "



//--------------------- .note.nv.cuinfo           --------------------------
	.section	.note.nv.cuinfo,"",@"SHT_NOTE"
	.sectionflags	@"SHF_NOTE_NV_CUINFO"
        /*0018*/ 	.short	0x0002
        /*001a*/ 	.short	0x0064
        /*001c*/ 	.short	0x0082
	.zero		2


//--------------------- .nv.info                  --------------------------
	.section	.nv.info,"",@"SHT_CUDA_INFO"
	.align	4


	//----- nvinfo : EIATTR_REGCOUNT
	.align		4
        /*0000*/ 	.byte	0x04, 0x2f
        /*0002*/ 	.short	(.L_1 - .L_0)
	.align		4
.L_0:
        /*0004*/ 	.word	index@(_Z12doubleValuesPiS_i)
        /*0008*/ 	.word	0x0000000c


	//----- nvinfo : EIATTR_FRAME_SIZE
	.align		4
.L_1:
        /*000c*/ 	.byte	0x04, 0x11
        /*000e*/ 	.short	(.L_3 - .L_2)
	.align		4
.L_2:
        /*0010*/ 	.word	index@(_Z12doubleValuesPiS_i)
        /*0014*/ 	.word	0x00000000


	//----- nvinfo : EIATTR_MIN_STACK_SIZE
	.align		4
.L_3:
        /*0018*/ 	.byte	0x04, 0x12
        /*001a*/ 	.short	(.L_5 - .L_4)
	.align		4
.L_4:
        /*001c*/ 	.word	index@(_Z12doubleValuesPiS_i)
        /*0020*/ 	.word	0x00000000
.L_5:


//--------------------- .nv.compat                --------------------------
	.section	.nv.compat,"",@"SHT_CUDA_COMPAT_INFO"
	.align	4
        /*0000*/ 	.byte	0x02, 0x09, 0x00, 0x00, 0x02, 0x02, 0x01, 0x00, 0x02, 0x05, 0x05, 0x00, 0x03, 0x07, 0x01, 0x01
        /*0010*/ 	.byte	0x02, 0x03, 0x00, 0x00, 0x02, 0x06, 0x01, 0x00, 0x04, 0x0b, 0x08, 0x00, 0x09, 0x00, 0x00, 0x00
        /*0020*/ 	.byte	0x00, 0x00, 0x00, 0x00


//--------------------- .nv.info._Z12doubleValuesPiS_i --------------------------
	.section	.nv.info._Z12doubleValuesPiS_i,"",@"SHT_CUDA_INFO"
	.sectionflags	@""
	.align	4


	//----- nvinfo : EIATTR_CUDA_API_VERSION
	.align		4
        /*0000*/ 	.byte	0x04, 0x37
        /*0002*/ 	.short	(.L_7 - .L_6)
.L_6:
        /*0004*/ 	.word	0x00000082


	//----- nvinfo : EIATTR_KPARAM_INFO
	.align		4
.L_7:
        /*0008*/ 	.byte	0x04, 0x17
        /*000a*/ 	.short	(.L_9 - .L_8)
.L_8:
        /*000c*/ 	.word	0x00000000
        /*0010*/ 	.short	0x0002
        /*0012*/ 	.short	0x0010
        /*0014*/ 	.byte	0x00, 0xf0, 0x11, 0x00


	//----- nvinfo : EIATTR_KPARAM_INFO
	.align		4
.L_9:
        /*0018*/ 	.byte	0x04, 0x17
        /*001a*/ 	.short	(.L_11 - .L_10)
.L_10:
        /*001c*/ 	.word	0x00000000
        /*0020*/ 	.short	0x0001
        /*0022*/ 	.short	0x0008
        /*0024*/ 	.byte	0x00, 0xf5, 0x21, 0x00


	//----- nvinfo : EIATTR_KPARAM_INFO
	.align		4
.L_11:
        /*0028*/ 	.byte	0x04, 0x17
        /*002a*/ 	.short	(.L_13 - .L_12)
.L_12:
        /*002c*/ 	.word	0x00000000
        /*0030*/ 	.short	0x0000
        /*0032*/ 	.short	0x0000
        /*0034*/ 	.byte	0x00, 0xf5, 0x21, 0x00


	//----- nvinfo : EIATTR_SPARSE_MMA_MASK
	.align		4
.L_13:
        /*0038*/ 	.byte	0x03, 0x50
        /*003a*/ 	.short	0x0000


	//----- nvinfo : EIATTR_MAXREG_COUNT
	.align		4
        /*003c*/ 	.byte	0x03, 0x1b
        /*003e*/ 	.short	0x00ff


	//----- nvinfo : EIATTR_NUM_BARRIERS
	.align		4
        /*0040*/ 	.byte	0x02, 0x4c
        /*0042*/ 	.byte	0x01
	.zero		1


	//----- nvinfo : EIATTR_MERCURY_ISA_VERSION
	.align		4
        /*0044*/ 	.byte	0x03, 0x5f
        /*0046*/ 	.short	0x0101


	//----- nvinfo : EIATTR_VRC_CTA_INIT_COUNT
	.align		4
        /*0048*/ 	.byte	0x02, 0x4a
	.zero		1
	.zero		1


	//----- nvinfo : EIATTR_EXIT_INSTR_OFFSETS
	.align		4
        /*004c*/ 	.byte	0x04, 0x1c
        /*004e*/ 	.short	(.L_15 - .L_14)


	//   ....[0]....
.L_14:
        /*0050*/ 	.word	0x00000110


	//   ....[1]....
        /*0054*/ 	.word	0x00000180


	//----- nvinfo : EIATTR_CBANK_PARAM_SIZE
	.align		4
.L_15:
        /*0058*/ 	.byte	0x03, 0x19
        /*005a*/ 	.short	0x0014


	//----- nvinfo : EIATTR_PARAM_CBANK
	.align		4
        /*005c*/ 	.byte	0x04, 0x0a
        /*005e*/ 	.short	(.L_17 - .L_16)
	.align		4
.L_16:
        /*0060*/ 	.word	index@(.nv.constant0._Z12doubleValuesPiS_i)
        /*0064*/ 	.short	0x0380
        /*0066*/ 	.short	0x0014


	//----- nvinfo : EIATTR_SW_WAR
	.align		4
.L_17:
        /*0068*/ 	.byte	0x04, 0x36
        /*006a*/ 	.short	(.L_19 - .L_18)
.L_18:
        /*006c*/ 	.word	0x00000008
.L_19:


//--------------------- .nv.callgraph             --------------------------
	.section	.nv.callgraph,"",@"SHT_CUDA_CALLGRAPH"
	.align	4
	.sectionentsize	8
	.align		4
        /*0000*/ 	.word	0x00000000
	.align		4
        /*0004*/ 	.word	0xffffffff
	.align		4
        /*0008*/ 	.word	0x00000000
	.align		4
        /*000c*/ 	.word	0xfffffffe
	.align		4
        /*0010*/ 	.word	0x00000000
	.align		4
        /*0014*/ 	.word	0xfffffffd
	.align		4
        /*0018*/ 	.word	0x00000000
	.align		4
        /*001c*/ 	.word	0xfffffffc


//--------------------- .text._Z12doubleValuesPiS_i --------------------------
	.section	.text._Z12doubleValuesPiS_i,"ax",@progbits
	.align	128
        .global         _Z12doubleValuesPiS_i
        .type           _Z12doubleValuesPiS_i,@function
        .size           _Z12doubleValuesPiS_i,(.L_x_1 - _Z12doubleValuesPiS_i)
        .other          _Z12doubleValuesPiS_i,@"STO_CUDA_ENTRY STV_DEFAULT"
_Z12doubleValuesPiS_i:
.text._Z12doubleValuesPiS_i:
[----:B------:R-:W-:Y:S01]  /*0000*/  LDC R1, c[0x0][0x37c] ;  /* 0x0000df00ff017b82 */ /* 0x000fe20000000800 */
[----:B------:R-:W0:Y:S07]  /*0010*/  S2R R5, SR_CTAID.X ;  /* 0x0000000000057919 */ /* 0x000e2e0000002500 */
[----:B------:R-:W1:Y:S01]  /*0020*/  LDC.64 R2, c[0x0][0x388] ;  /* 0x0000e200ff027b82 */ /* 0x000e620000000a00 */
[----:B------:R-:W2:Y:S01]  /*0030*/  LDCU.64 UR8, c[0x0][0x358] ;  /* 0x00006b00ff0877ac */ /* 0x000ea20008000a00 */
[----:B------:R-:W0:Y:S01]  /*0040*/  S2R R0, SR_TID.X ;  /* 0x0000000000007919 */ /* 0x000e220000002100 */
[----:B------:R-:W3:Y:S01]  /*0050*/  LDCU UR5, c[0x0][0x390] ;  /* 0x00007200ff0577ac */ /* 0x000ee20008000800 */
[----:B0-----:R-:W-:-:S05]  /*0060*/  LEA R5, R5, R0, 0x5 ;  /* 0x0000000005057211 */ /* 0x001fca00078e28ff */
[----:B-1----:R-:W-:-:S06]  /*0070*/  IMAD.WIDE R2, R5, 0x4, R2 ;  /* 0x0000000405027825 */ /* 0x002fcc00078e0202 */
[----:B--2---:R-:W2:Y:S01]  /*0080*/  LDG.E R2, desc[UR8][R2.64] ;  /* 0x0000000802027981 */ /* 0x004ea2000c1e1900 */
[----:B------:R-:W0:Y:S01]  /*0090*/  S2UR UR6, SR_CgaCtaId ;  /* 0x00000000000679c3 */ /* 0x000e220000008800 */
[----:B------:R-:W-:Y:S01]  /*00a0*/  UMOV UR4, 0x400 ;  /* 0x0000040000047882 */ /* 0x000fe20000000000 */
[----:B---3--:R-:W-:-:S06]  /*00b0*/  UIADD3 UR5, UPT, UPT, UR5, -0x1, URZ ;  /* 0xffffffff05057890 */ /* 0x008fcc000fffe0ff */
[----:B------:R-:W-:Y:S01]  /*00c0*/  ISETP.NE.AND P0, PT, R5, UR5, PT ;  /* 0x0000000505007c0c */ /* 0x000fe2000bf05270 */
[----:B0-----:R-:W-:-:S06]  /*00d0*/  ULEA UR4, UR6, UR4, 0x18 ;  /* 0x0000000406047291 */ /* 0x001fcc000f8ec0ff */
[----:B------:R-:W-:-:S05]  /*00e0*/  LEA R7, R5, UR4, 0x2 ;  /* 0x0000000405077c11 */ /* 0x000fca000f8e10ff */
[----:B--2---:R0:W-:Y:S01]  /*00f0*/  STS [R7], R2 ;  /* 0x0000000207007388 */ /* 0x0041e20000000800 */
[----:B------:R-:W-:Y:S06]  /*0100*/  BAR.SYNC.DEFER_BLOCKING 0x0 ;  /* 0x0000000000007b1d */ /* 0x000fec0000010000 */
[----:B------:R-:W-:Y:S05]  /*0110*/  @!P0 EXIT ;  /* 0x000000000000894d */ /* 0x000fea0003800000 */
[----:B------:R-:W-:Y:S01]  /*0120*/  LDS R0, [R7+0x4] ;  /* 0x0000040007007984 */ /* 0x000fe20000000800 */
[----:B0-----:R-:W0:Y:S03]  /*0130*/  LDC.64 R2, c[0x0][0x380] ;  /* 0x0000e000ff027b82 */ /* 0x001e260000000a00 */
[----:B------:R-:W1:Y:S01]  /*0140*/  LDS R9, [R7] ;  /* 0x0000000007097984 */ /* 0x000e620000000800 */
[----:B0-----:R-:W-:Y:S01]  /*0150*/  IMAD.WIDE R2, R5, 0x4, R2 ;  /* 0x0000000405027825 */ /* 0x001fe200078e0202 */
[----:B-1----:R-:W-:-:S05]  /*0160*/  IADD3 R9, PT, PT, R0, -R9, RZ ;  /* 0x8000000900097210 */ /* 0x002fca0007ffe0ff */
[----:B------:R-:W-:Y:S01]  /*0170*/  STG.E desc[UR8][R2.64], R9 ;  /* 0x0000000902007986 */ /* 0x000fe2000c101908 */
[----:B------:R-:W-:Y:S05]  /*0180*/  EXIT ;  /* 0x000000000000794d */ /* 0x000fea0003800000 */
.L_x_0:
[----:B------:R-:W-:-:S00]  /*0190*/  BRA `(.L_x_0) ;  /* 0xfffffffc00fc7947 */ /* 0x000fc0000383ffff */
[----:B------:R-:W-:-:S00]  /*01a0*/  NOP ;  /* 0x0000000000007918 */ /* 0x000fc00000000000 */
        /* <DEDUP_REMOVED lines=13> */
.L_x_1:


//--------------------- .nv.shared._Z12doubleValuesPiS_i --------------------------
	.section	.nv.shared._Z12doubleValuesPiS_i,"aw",@nobits
	.sectionflags	@""
	.align	4
.nv.shared._Z12doubleValuesPiS_i:
	.zero		41984


//--------------------- .nv.shared.reserved.0     --------------------------
	.section	.nv.shared.reserved.0,"aw",@nobits
	.weak		__nv_reservedSMEM_offset_0_alias
	.size		__nv_reservedSMEM_offset_0_alias, 0, 64
	.other		__nv_reservedSMEM_offset_0_alias,@"STO_CUDA_RESERVED_SHARED STV_DEFAULT"
__nv_reservedSMEM_offset_0_alias:
	.zero		0
	.zero		64


//--------------------- .nv.constant0._Z12doubleValuesPiS_i --------------------------
	.section	.nv.constant0._Z12doubleValuesPiS_i,"a",@progbits
	.sectionflags	@""
	.align	4
.nv.constant0._Z12doubleValuesPiS_i:
	.zero		916


//--------------------- SYMBOLS --------------------------

	.type		.nv.reservedSmem.offset0,@object
	.size		.nv.reservedSmem.offset0,0x4
	.type		.nv.reservedSmem.cap,@object
	.size		.nv.reservedSmem.cap,0x4
